	.headerflags	@"EF_CUDA_TEXMODE_UNIFIED EF_CUDA_64BIT_ADDRESS EF_CUDA_ACCELERATORS EF_CUDA_SM90 EF_CUDA_VIRTUAL_SM(EF_CUDA_SM90)"
	.elftype	@"ET_EXEC"


//--------------------- .nv.info                  --------------------------
	.section	.nv.info,"",@"SHT_CUDA_INFO"
	.align	4


	//----- nvinfo : EIATTR_REGCOUNT
	.align		4
        /*0000*/ 	.byte	0x04, 0x2f
        /*0002*/ 	.short	(.L_3 - .L_2)
	.align		4
.L_2:
        /*0004*/ 	.word	index@(triton_poi_fused__native_batch_norm_legit_no_training_relu_73)
        /*0008*/ 	.word	0x00000016


	//----- nvinfo : EIATTR_MIN_STACK_SIZE
	.align		4
.L_3:
        /*000c*/ 	.byte	0x04, 0x12
        /*000e*/ 	.short	(.L_5 - .L_4)
	.align		4
.L_4:
        /*0010*/ 	.word	index@(triton_poi_fused__native_batch_norm_legit_no_training_relu_73)
        /*0014*/ 	.word	0x00000000


	//----- nvinfo : EIATTR_FRAME_SIZE
	.align		4
.L_5:
        /*0018*/ 	.byte	0x04, 0x11
        /*001a*/ 	.short	(.L_7 - .L_6)
	.align		4
.L_6:
        /*001c*/ 	.word	index@(triton_poi_fused__native_batch_norm_legit_no_training_relu_73)
        /*0020*/ 	.word	0x00000000


	//----- nvinfo : EIATTR_MIN_STACK_SIZE
	.align		4
.L_7:
        /*0024*/ 	.byte	0x04, 0x12
        /*0026*/ 	.short	(.L_9 - .L_8)
	.align		4
.L_8:
        /*0028*/ 	.word	index@(triton_poi_fused__native_batch_norm_legit_no_training_relu_73)
        /*002c*/ 	.word	0x00000000
.L_9:


//--------------------- .nv.info.triton_poi_fused__native_batch_norm_legit_no_training_relu_73 --------------------------
	.section	.nv.info.triton_poi_fused__native_batch_norm_legit_no_training_relu_73,"",@"SHT_CUDA_INFO"
	.sectionflags	@""
	.align	4


	//----- nvinfo : EIATTR_CUDA_API_VERSION
	.align		4
        /*0000*/ 	.byte	0x04, 0x37
        /*0002*/ 	.short	(.L_11 - .L_10)
.L_10:
        /*0004*/ 	.word	0x0000007c


	//----- nvinfo : EIATTR_KPARAM_INFO
	.align		4
.L_11:
        /*0008*/ 	.byte	0x04, 0x17
        /*000a*/ 	.short	(.L_13 - .L_12)
.L_12:
        /*000c*/ 	.word	0x00000000
        /*0010*/ 	.short	0x0006
        /*0012*/ 	.short	0x0030
        /*0014*/ 	.byte	0x00, 0xf0, 0x11, 0x00


	//----- nvinfo : EIATTR_KPARAM_INFO
	.align		4
.L_13:
        /*0018*/ 	.byte	0x04, 0x17
        /*001a*/ 	.short	(.L_15 - .L_14)
.L_14:
        /*001c*/ 	.word	0x00000000
        /*0020*/ 	.short	0x0005
        /*0022*/ 	.short	0x0028
        /*0024*/ 	.byte	0x00, 0xf4, 0x21, 0x00


	//----- nvinfo : EIATTR_KPARAM_INFO
	.align		4
.L_15:
        /*0028*/ 	.byte	0x04, 0x17
        /*002a*/ 	.short	(.L_17 - .L_16)
.L_16:
        /*002c*/ 	.word	0x00000000
        /*0030*/ 	.short	0x0004
        /*0032*/ 	.short	0x0020
        /*0034*/ 	.byte	0x00, 0xf4, 0x21, 0x00


	//----- nvinfo : EIATTR_KPARAM_INFO
	.align		4
.L_17:
        /*0038*/ 	.byte	0x04, 0x17
        /*003a*/ 	.short	(.L_19 - .L_18)
.L_18:
        /*003c*/ 	.word	0x00000000
        /*0040*/ 	.short	0x0003
        /*0042*/ 	.short	0x0018
        /*0044*/ 	.byte	0x00, 0xf4, 0x21, 0x00


	//----- nvinfo : EIATTR_KPARAM_INFO
	.align		4
.L_19:
        /*0048*/ 	.byte	0x04, 0x17
        /*004a*/ 	.short	(.L_21 - .L_20)
.L_20:
        /*004c*/ 	.word	0x00000000
        /*0050*/ 	.short	0x0002
        /*0052*/ 	.short	0x0010
        /*0054*/ 	.byte	0x00, 0xf4, 0x21, 0x00


	//----- nvinfo : EIATTR_KPARAM_INFO
	.align		4
.L_21:
        /*0058*/ 	.byte	0x04, 0x17
        /*005a*/ 	.short	(.L_23 - .L_22)
.L_22:
        /*005c*/ 	.word	0x00000000
        /*0060*/ 	.short	0x0001
        /*0062*/ 	.short	0x0008
        /*0064*/ 	.byte	0x00, 0xf4, 0x21, 0x00


	//----- nvinfo : EIATTR_KPARAM_INFO
	.align		4
.L_23:
        /*0068*/ 	.byte	0x04, 0x17
        /*006a*/ 	.short	(.L_25 - .L_24)
.L_24:
        /*006c*/ 	.word	0x00000000
        /*0070*/ 	.short	0x0000
        /*0072*/ 	.short	0x0000
        /*0074*/ 	.byte	0x00, 0xf4, 0x21, 0x00


	//----- nvinfo : EIATTR_SPARSE_MMA_MASK
	.align		4
.L_25:
        /*0078*/ 	.byte	0x03, 0x50
        /*007a*/ 	.short	0x0000


	//----- nvinfo : EIATTR_MAXREG_COUNT
	.align		4
        /*007c*/ 	.byte	0x03, 0x1b
        /*007e*/ 	.short	0x00ff


	//----- nvinfo : EIATTR_EXIT_INSTR_OFFSETS
	.align		4
        /*0080*/ 	.byte	0x04, 0x1c
        /*0082*/ 	.short	(.L_27 - .L_26)


	//   ....[0]....
.L_26:
        /*0084*/ 	.word	0x00000490


	//   ....[1]....
        /*0088*/ 	.word	0x000004b0


	//----- nvinfo : EIATTR_REQNTID
	.align		4
.L_27:
        /*008c*/ 	.byte	0x04, 0x10
        /*008e*/ 	.short	(.L_29 - .L_28)
.L_28:
        /*0090*/ 	.word	0x00000100
        /*0094*/ 	.word	0x00000001
        /*0098*/ 	.word	0x00000001


	//----- nvinfo : EIATTR_CBANK_PARAM_SIZE
	.align		4
.L_29:
        /*009c*/ 	.byte	0x03, 0x19
        /*009e*/ 	.short	0x0034


	//----- nvinfo : EIATTR_PARAM_CBANK
	.align		4
        /*00a0*/ 	.byte	0x04, 0x0a
        /*00a2*/ 	.short	(.L_31 - .L_30)
	.align		4
.L_30:
        /*00a4*/ 	.word	index@(.nv.constant0.triton_poi_fused__native_batch_norm_legit_no_training_relu_73)
        /*00a8*/ 	.short	0x0210
        /*00aa*/ 	.short	0x0034


	//----- nvinfo : EIATTR_SW_WAR
	.align		4
.L_31:
        /*00ac*/ 	.byte	0x04, 0x36
        /*00ae*/ 	.short	(.L_33 - .L_32)
.L_32:
        /*00b0*/ 	.word	0x00000008
.L_33:


//--------------------- .nv.callgraph             --------------------------
	.section	.nv.callgraph,"",@"SHT_CUDA_CALLGRAPH"
	.align	4
	.sectionentsize	8
	.align		4
        /*0000*/ 	.word	0x00000000
	.align		4
        /*0004*/ 	.word	0xffffffff
	.align		4
        /*0008*/ 	.word	0x00000000
	.align		4
        /*000c*/ 	.word	0xfffffffe
	.align		4
        /*0010*/ 	.word	0x00000000
	.align		4
        /*0014*/ 	.word	0xfffffffd
	.align		4
        /*0018*/ 	.word	0x00000000
	.align		4
        /*001c*/ 	.word	0xfffffffc


//--------------------- .nv.constant4             --------------------------
	.section	.nv.constant4,"a",@progbits
	.align	8
	.align		8
.nv.constant4:
        /*0000*/ 	.dword	_$_str
	.align		8
        /*0008*/ 	.dword	_$_str_$_2


//--------------------- .text.triton_poi_fused__native_batch_norm_legit_no_training_relu_73 --------------------------
	.section	.text.triton_poi_fused__native_batch_norm_legit_no_training_relu_73,"ax",@progbits
	.align	128
        .global         triton_poi_fused__native_batch_norm_legit_no_training_relu_73
        .type           triton_poi_fused__native_batch_norm_legit_no_training_relu_73,@function
        .size           triton_poi_fused__native_batch_norm_legit_no_training_relu_73,(.L_x_1 - triton_poi_fused__native_batch_norm_legit_no_training_relu_73)
        .other          triton_poi_fused__native_batch_norm_legit_no_training_relu_73,@"STO_CUDA_ENTRY STV_DEFAULT"
triton_poi_fused__native_batch_norm_legit_no_training_relu_73:
.text.triton_poi_fused__native_batch_norm_legit_no_training_relu_73:
[----:B------:R-:W0:Y:S01]  /*0000*/  LDC R1, c[0x0][0x28] ;  /* 0x00000a00ff017b82 */ /* 0x000e220000000800 */
[----:B------:R-:W1:Y:S07]  /*0010*/  S2R R0, SR_TID.X ;  /* 0x0000000000007919 */ /* 0x000e6e0000002100 */
[----:B------:R-:W2:Y:S01]  /*0020*/  LDC.64 R8, c[0x0][0x220] ;  /* 0x00008800ff087b82 */ /* 0x000ea20000000a00 */
[----:B------:R-:W-:Y:S01]  /*0030*/  ULDC.64 UR4, c[0x0][0x208] ;  /* 0x0000820000047ab9 */ /* 0x000fe20000000a00 */
[----:B------:R-:W3:Y:S06]  /*0040*/  S2R R5, SR_CTAID.X ;  /* 0x0000000000057919 */ /* 0x000eec0000002500 */
[----:B------:R-:W4:Y:S08]  /*0050*/  LDC.64 R14, c[0x0][0x218] ;  /* 0x00008600ff0e7b82 */ /* 0x000f300000000a00 */
[----:B------:R-:W5:Y:S08]  /*0060*/  LDC.64 R12, c[0x0][0x210] ;  /* 0x00008400ff0c7b82 */ /* 0x000f700000000a00 */
[----:B------:R-:W4:Y:S01]  /*0070*/  LDC.64 R16, c[0x0][0x228] ;  /* 0x00008a00ff107b82 */ /* 0x000f220000000a00 */
[----:B-1----:R-:W-:-:S07]  /*0080*/  SHF.L.U32 R0, R0, 0x1, RZ ;  /* 0x0000000100007819 */ /* 0x002fce00000006ff */
[----:B------:R-:W1:Y:S01]  /*0090*/  LDC.64 R18, c[0x0][0x230] ;  /* 0x00008c00ff127b82 */ /* 0x000e620000000a00 */
[----:B---3--:R-:W-:Y:S02]  /*00a0*/  SHF.R.S32.HI R3, RZ, 0x16, R5 ;  /* 0x00000016ff037819 */ /* 0x008fe40000011405 */
[----:B------:R-:W-:Y:S02]  /*00b0*/  LOP3.LUT R0, R0, 0x1fe, RZ, 0xc0, !PT ;  /* 0x000001fe00007812 */ /* 0x000fe400078ec0ff */
[----:B------:R-:W-:Y:S02]  /*00c0*/  SGXT R3, R3, 0x1 ;  /* 0x000000010303781a */ /* 0x000fe40000000200 */
[----:B------:R-:W-:-:S04]  /*00d0*/  LEA R0, R5, R0, 0x9 ;  /* 0x0000000005007211 */ /* 0x000fc800078e48ff */
[----:B------:R-:W-:Y:S02]  /*00e0*/  LEA.HI R3, R3, R0, RZ, 0x4 ;  /* 0x0000000003037211 */ /* 0x000fe400078f20ff */
[----:B------:R-:W-:Y:S02]  /*00f0*/  ISETP.GE.AND P0, PT, R0, 0x10800, PT ;  /* 0x000108000000780c */ /* 0x000fe40003f06270 */
[----:B------:R-:W-:-:S05]  /*0100*/  SHF.R.S32.HI R3, RZ, 0x4, R3 ;  /* 0x00000004ff037819 */ /* 0x000fca0000011403 */
[----:B------:R-:W-:-:S05]  /*0110*/  IMAD.HI R2, R3, 0x3e0f83e1, RZ ;  /* 0x3e0f83e103027827 */ /* 0x000fca00078e02ff */
[----:B------:R-:W-:-:S04]  /*0120*/  SHF.R.U32.HI R5, RZ, 0x1f, R2 ;  /* 0x0000001fff057819 */ /* 0x000fc80000011602 */
[----:B------:R-:W-:Y:S02]  /*0130*/  LEA.HI.SX32 R2, R2, R5, 0x18 ;  /* 0x0000000502027211 */ /* 0x000fe400078fc2ff */
[----:B------:R-:W-:-:S03]  /*0140*/  CS2R R4, SRZ ;  /* 0x0000000000047805 */ /* 0x000fc6000001ff00 */
[----:B------:R-:W-:-:S04]  /*0150*/  IMAD R11, R2, -0x420, R3 ;  /* 0xfffffbe0020b7824 */ /* 0x000fc800078e0203 */
[----:B--2---:R-:W-:-:S05]  /*0160*/  IMAD.WIDE R8, R11, 0x4, R8 ;  /* 0x000000040b087825 */ /* 0x004fca00078e0208 */
[----:B------:R-:W2:Y:S04]  /*0170*/  @!P0 LDG.E.EL R4, desc[UR4][R8.64] ;  /* 0x0000000408048981 */ /* 0x000ea8000c2e1900 */
[----:B------:R3:W2:Y:S01]  /*0180*/  @!P0 LDG.E.EL R5, desc[UR4][R8.64] ;  /* 0x0000000408058981 */ /* 0x0006a2000c2e1900 */
[----:B------:R-:W-:Y:S02]  /*0190*/  CS2R R6, SRZ ;  /* 0x0000000000067805 */ /* 0x000fe4000001ff00 */
[----:B------:R-:W-:Y:S01]  /*01a0*/  CS2R R2, SRZ ;  /* 0x0000000000027805 */ /* 0x000fe2000001ff00 */
[----:B----4-:R-:W-:-:S04]  /*01b0*/  IMAD.WIDE R14, R11, 0x4, R14 ;  /* 0x000000040b0e7825 */ /* 0x010fc800078e020e */
[----:B-----5:R-:W-:Y:S01]  /*01c0*/  IMAD.WIDE R12, R0, 0x4, R12 ;  /* 0x00000004000c7825 */ /* 0x020fe200078e020c */
[----:B------:R-:W4:Y:S01]  /*01d0*/  @!P0 LDG.E.EL R7, desc[UR4][R14.64] ;  /* 0x000000040e078981 */ /* 0x000f22000c2e1900 */
[----:B---3--:R-:W-:Y:S02]  /*01e0*/  CS2R R8, SRZ ;  /* 0x0000000000087805 */ /* 0x008fe4000001ff00 */
[C---:B0-----:R-:W-:Y:S01]  /*01f0*/  IMAD.WIDE R16, R11.reuse, 0x4, R16 ;  /* 0x000000040b107825 */ /* 0x041fe200078e0210 */
[----:B------:R0:W3:Y:S03]  /*0200*/  @!P0 LDG.E.EL R6, desc[UR4][R14.64] ;  /* 0x000000040e068981 */ /* 0x0000e6000c2e1900 */
[----:B-1----:R-:W-:Y:S01]  /*0210*/  IMAD.WIDE R18, R11, 0x4, R18 ;  /* 0x000000040b127825 */ /* 0x002fe200078e0212 */
[----:B------:R1:W4:Y:S01]  /*0220*/  @!P0 LDG.E.64 R2, desc[UR4][R12.64] ;  /* 0x000000040c028981 */ /* 0x000322000c1e1b00 */
[----:B------:R-:W-:-:S03]  /*0230*/  CS2R R10, SRZ ;  /* 0x00000000000a7805 */ /* 0x000fc6000001ff00 */
[----:B------:R-:W5:Y:S04]  /*0240*/  @!P0 LDG.E.EL R9, desc[UR4][R18.64] ;  /* 0x0000000412098981 */ /* 0x000f68000c2e1900 */
[----:B------:R-:W5:Y:S04]  /*0250*/  @!P0 LDG.E.EL R10, desc[UR4][R16.64] ;  /* 0x00000004100a8981 */ /* 0x000f68000c2e1900 */
[----:B------:R-:W3:Y:S04]  /*0260*/  @!P0 LDG.E.EL R11, desc[UR4][R16.64] ;  /* 0x00000004100b8981 */ /* 0x000ee8000c2e1900 */
[----:B------:R-:W3:Y:S01]  /*0270*/  @!P0 LDG.E.EL R8, desc[UR4][R18.64] ;  /* 0x0000000412088981 */ /* 0x000ee2000c2e1900 */
[----:B0-----:R-:W-:Y:S01]  /*0280*/  HFMA2.MMA R14, -RZ, RZ, 1.625, 0 ;  /* 0x3e800000ff0e7435 */ /* 0x001fe200000001ff */
[----:B--2---:R-:W-:Y:S01]  /*0290*/  FADD R4, R4, 9.9999997473787516356e-06 ;  /* 0x3727c5ac04047421 */ /* 0x004fe20000000000 */
[----:B------:R-:W-:-:S03]  /*02a0*/  FADD R5, R5, 9.9999997473787516356e-06 ;  /* 0x3727c5ac05057421 */ /* 0x000fc60000000000 */
[----:B-1----:R-:W0:Y:S08]  /*02b0*/  MUFU.SQRT R12, R4 ;  /* 0x00000004000c7308 */ /* 0x002e300000002000 */
[----:B------:R1:W2:Y:S01]  /*02c0*/  MUFU.SQRT R13, R5 ;  /* 0x00000005000d7308 */ /* 0x0002a20000002000 */
[C---:B0-----:R-:W-:Y:S02]  /*02d0*/  FSETP.GT.AND P1, PT, R12.reuse, 8.50705917302346158658e+37, PT ;  /* 0x7e8000000c00780b */ /* 0x041fe40003f24000 */
[----:B------:R-:W-:Y:S01]  /*02e0*/  FSETP.GEU.AND P3, PT, R12, 1.175494350822287508e-38, PT ;  /* 0x008000000c00780b */ /* 0x000fe20003f6e000 */
[----:B-1----:R-:W0:Y:S01]  /*02f0*/  LDC.64 R4, c[0x0][0x238] ;  /* 0x00008e00ff047b82 */ /* 0x002e220000000a00 */
[----:B--2---:R-:W-:-:S02]  /*0300*/  FSETP.GT.AND P2, PT, R13, 8.50705917302346158658e+37, PT ;  /* 0x7e8000000d00780b */ /* 0x004fc40003f44000 */
[----:B------:R-:W-:-:S07]  /*0310*/  FSETP.GEU.AND P4, PT, R13, 1.175494350822287508e-38, PT ;  /* 0x008000000d00780b */ /* 0x000fce0003f8e000 */
[----:B------:R-:W-:-:S04]  /*0320*/  @P1 FMUL R12, R12, 0.25 ;  /* 0x3e8000000c0c1820 */ /* 0x000fc80000400000 */
[----:B------:R-:W-:Y:S01]  /*0330*/  @!P3 FMUL R12, R12, 16777216 ;  /* 0x4b8000000c0cb820 */ /* 0x000fe20000400000 */
[----:B------:R-:W-:-:S04]  /*0340*/  @P2 FMUL R13, R13, 0.25 ;  /* 0x3e8000000d0d2820 */ /* 0x000fc80000400000 */
[----:B------:R-:W-:Y:S01]  /*0350*/  @!P4 FMUL R13, R13, 16777216 ;  /* 0x4b8000000d0dc820 */ /* 0x000fe20000400000 */
[----:B------:R-:W1:Y:S01]  /*0360*/  MUFU.RCP R12, R12 ;  /* 0x0000000c000c7308 */ /* 0x000e620000001000 */
[----:B------:R-:W-:-:S07]  /*0370*/  FSEL R15, R14, 1, P1 ;  /* 0x3f8000000e0f7808 */ /* 0x000fce0000800000 */
[----:B------:R-:W2:Y:S01]  /*0380*/  MUFU.RCP R13, R13 ;  /* 0x0000000d000d7308 */ /* 0x000ea20000001000 */
[----:B------:R-:W-:Y:S01]  /*0390*/  FSEL R14, R14, 1, P2 ;  /* 0x3f8000000e0e7808 */ /* 0x000fe20001000000 */
[----:B------:R-:W-:-:S04]  /*03a0*/  @!P3 FMUL R15, R15, 16777216 ;  /* 0x4b8000000f0fb820 */ /* 0x000fc80000400000 */
[----:B------:R-:W-:Y:S01]  /*03b0*/  @!P4 FMUL R14, R14, 16777216 ;  /* 0x4b8000000e0ec820 */ /* 0x000fe20000400000 */
[----:B----4-:R-:W-:Y:S01]  /*03c0*/  FADD R2, -R7, R2 ;  /* 0x0000000207027221 */ /* 0x010fe20000000100 */
[----:B---3--:R-:W-:Y:S01]  /*03d0*/  FADD R3, -R6, R3 ;  /* 0x0000000306037221 */ /* 0x008fe20000000100 */
[----:B-1----:R-:W-:Y:S01]  /*03e0*/  FMUL R15, R12, R15 ;  /* 0x0000000f0c0f7220 */ /* 0x002fe20000400000 */
[----:B--2---:R-:W-:-:S03]  /*03f0*/  FMUL R14, R13, R14 ;  /* 0x0000000e0d0e7220 */ /* 0x004fc60000400000 */
[----:B------:R-:W-:Y:S01]  /*0400*/  FMUL R2, R2, R15 ;  /* 0x0000000f02027220 */ /* 0x000fe20000400000 */
[----:B------:R-:W-:-:S03]  /*0410*/  FMUL R3, R3, R14 ;  /* 0x0000000e03037220 */ /* 0x000fc60000400000 */
[----:B-----5:R-:W-:Y:S01]  /*0420*/  FFMA R2, R2, R10, R9 ;  /* 0x0000000a02027223 */ /* 0x020fe20000000009 */
[----:B------:R-:W-:-:S04]  /*0430*/  FFMA R3, R3, R11, R8 ;  /* 0x0000000b03037223 */ /* 0x000fc80000000008 */
[----:B------:R-:W-:Y:S02]  /*0440*/  FSETP.GEU.AND P1, PT, R2, RZ, PT ;  /* 0x000000ff0200720b */ /* 0x000fe40003f2e000 */
[C---:B------:R-:W-:Y:S01]  /*0450*/  FSETP.GEU.AND P2, PT, R3.reuse, RZ, PT ;  /* 0x000000ff0300720b */ /* 0x040fe20003f4e000 */
[----:B0-----:R-:W-:Y:S01]  /*0460*/  IMAD.WIDE R4, R0, 0x4, R4 ;  /* 0x0000000400047825 */ /* 0x001fe200078e0204 */
[----:B------:R-:W-:Y:S02]  /*0470*/  FSEL R2, R2, RZ, P1 ;  /* 0x000000ff02027208 */ /* 0x000fe40000800000 */
[----:B------:R-:W-:Y:S01]  /*0480*/  FSEL R3, R3, RZ, P2 ;  /* 0x000000ff03037208 */ /* 0x000fe20001000000 */
[----:B------:R-:W-:Y:S08]  /*0490*/  @P0 EXIT ;  /* 0x000000000000094d */ /* 0x000ff00003800000 */
[----:B------:R-:W-:Y:S01]  /*04a0*/  STG.E.64 desc[UR4][R4.64], R2 ;  /* 0x0000000204007986 */ /* 0x000fe2000c101b04 */
[----:B------:R-:W-:Y:S05]  /*04b0*/  EXIT ;  /* 0x000000000000794d */ /* 0x000fea0003800000 */
.L_x_0:
[----:B------:R-:W-:-:S00]  /*04c0*/  BRA `(.L_x_0) ;  /* 0xfffffffc00fc7947 */ /* 0x000fc0000383ffff */
[----:B------:R-:W-:-:S00]  /*04d0*/  NOP ;  /* 0x0000000000007918 */ /* 0x000fc00000000000 */
        /* <DEDUP_REMOVED lines=10> */
.L_x_1:


//--------------------- .nv.global.init           --------------------------
	.section	.nv.global.init,"aw",@progbits
.nv.global.init:
	.type		_$_str,@object
	.size		_$_str,(_$_str_$_2 - _$_str)
_$_str:
        /*0000*/ 	.byte	0x5f, 0x5f, 0x43, 0x55, 0x44, 0x41, 0x5f, 0x46, 0x54, 0x5a, 0x00
	.type		_$_str_$_2,@object
	.size		_$_str_$_2,(.L_1 - _$_str_$_2)
_$_str_$_2:
        /*000b*/ 	.byte	0x5f, 0x5f, 0x43, 0x55, 0x44, 0x41, 0x5f, 0x50, 0x52, 0x45, 0x43, 0x5f, 0x53, 0x51, 0x52, 0x54
        /*001b*/ 	.byte	0x00
.L_1:


//--------------------- .nv.constant0.triton_poi_fused__native_batch_norm_legit_no_training_relu_73 --------------------------
	.section	.nv.constant0.triton_poi_fused__native_batch_norm_legit_no_training_relu_73,"a",@progbits
	.sectionflags	@""
	.align	4
.nv.constant0.triton_poi_fused__native_batch_norm_legit_no_training_relu_73:
	.zero		580
